//
// Generated by NVIDIA NVVM Compiler
//
// Compiler Build ID: CL-36424714
// Cuda compilation tools, release 13.0, V13.0.88
// Based on NVVM 20.0.0
//

.version 9.0
.target sm_100
.address_size 64

	// .globl	_Z11fma_latencyPfPyS0_Pi

.visible .entry _Z11fma_latencyPfPyS0_Pi(
	.param .u64 .ptr .align 1 _Z11fma_latencyPfPyS0_Pi_param_0,
	.param .u64 .ptr .align 1 _Z11fma_latencyPfPyS0_Pi_param_1,
	.param .u64 .ptr .align 1 _Z11fma_latencyPfPyS0_Pi_param_2,
	.param .u64 .ptr .align 1 _Z11fma_latencyPfPyS0_Pi_param_3
)
{
	.reg .b32 	%r<2>;
	.reg .b32 	%f<12>;
	.reg .b64 	%rd<13>;

	ld.param.u64 	%rd5, [_Z11fma_latencyPfPyS0_Pi_param_0];
	ld.param.u64 	%rd6, [_Z11fma_latencyPfPyS0_Pi_param_1];
	ld.param.u64 	%rd7, [_Z11fma_latencyPfPyS0_Pi_param_2];
	ld.param.u64 	%rd8, [_Z11fma_latencyPfPyS0_Pi_param_3];
	cvta.to.global.u64 	%rd9, %rd5;
	// begin inline asm
	mov.u64 %rd1, %clock64;
	// end inline asm
	// begin inline asm
	mov.u64 %rd2, %clock64;
	// end inline asm
	ld.global.f32 	%f1, [%rd9];
	membar.gl;
	// begin inline asm
	mov.u64 %rd3, %clock64;
	// end inline asm
	fma.rn.f32 	%f2, %f1, 0f40800000, %f1;
	fma.rn.f32 	%f3, %f2, 0f40800000, %f2;
	fma.rn.f32 	%f4, %f3, 0f40800000, %f3;
	fma.rn.f32 	%f5, %f4, 0f40800000, %f4;
	fma.rn.f32 	%f6, %f5, 0f40800000, %f5;
	fma.rn.f32 	%f7, %f6, 0f40800000, %f6;
	fma.rn.f32 	%f8, %f7, 0f40800000, %f7;
	fma.rn.f32 	%f9, %f8, 0f40800000, %f8;
	fma.rn.f32 	%f10, %f9, 0f40800000, %f9;
	fma.rn.f32 	%f11, %f10, 0f40800000, %f10;
	cvta.to.global.u64 	%rd10, %rd6;
	cvta.to.global.u64 	%rd11, %rd7;
	cvta.to.global.u64 	%rd12, %rd8;
	// begin inline asm
	mov.u64 %rd4, %clock64;
	// end inline asm
	st.global.f32 	[%rd9], %f11;
	st.global.u64 	[%rd10], %rd3;
	st.global.u64 	[%rd11], %rd4;
	mov.b32 	%r1, 10;
	st.global.u32 	[%rd12], %r1;
	ret;

}
	// .globl	_Z23fma_latency_interleavedPfPyS0_Pi
.visible .entry _Z23fma_latency_interleavedPfPyS0_Pi(
	.param .u64 .ptr .align 1 _Z23fma_latency_interleavedPfPyS0_Pi_param_0,
	.param .u64 .ptr .align 1 _Z23fma_latency_interleavedPfPyS0_Pi_param_1,
	.param .u64 .ptr .align 1 _Z23fma_latency_interleavedPfPyS0_Pi_param_2,
	.param .u64 .ptr .align 1 _Z23fma_latency_interleavedPfPyS0_Pi_param_3
)
{
	.reg .b32 	%r<2>;
	.reg .b32 	%f<23>;
	.reg .b64 	%rd<13>;

	ld.param.u64 	%rd5, [_Z23fma_latency_interleavedPfPyS0_Pi_param_0];
	ld.param.u64 	%rd6, [_Z23fma_latency_interleavedPfPyS0_Pi_param_1];
	ld.param.u64 	%rd7, [_Z23fma_latency_interleavedPfPyS0_Pi_param_2];
	ld.param.u64 	%rd8, [_Z23fma_latency_interleavedPfPyS0_Pi_param_3];
	cvta.to.global.u64 	%rd9, %rd8;
	cvta.to.global.u64 	%rd10, %rd7;
	cvta.to.global.u64 	%rd11, %rd6;
	cvta.to.global.u64 	%rd12, %rd5;
	// begin inline asm
	mov.u64 %rd1, %clock64;
	// end inline asm
	// begin inline asm
	mov.u64 %rd2, %clock64;
	// end inline asm
	ld.global.f32 	%f1, [%rd12];
	membar.gl;
	// begin inline asm
	mov.u64 %rd3, %clock64;
	// end inline asm
	fma.rn.f32 	%f2, %f1, 0f40800000, %f1;
	fma.rn.f32 	%f3, %f1, 0f40E00000, %f1;
	fma.rn.f32 	%f4, %f2, 0f40800000, %f2;
	fma.rn.f32 	%f5, %f3, 0f40E00000, %f3;
	fma.rn.f32 	%f6, %f4, 0f40800000, %f4;
	fma.rn.f32 	%f7, %f5, 0f40E00000, %f5;
	fma.rn.f32 	%f8, %f6, 0f40800000, %f6;
	fma.rn.f32 	%f9, %f7, 0f40E00000, %f7;
	fma.rn.f32 	%f10, %f8, 0f40800000, %f8;
	fma.rn.f32 	%f11, %f9, 0f40E00000, %f9;
	fma.rn.f32 	%f12, %f10, 0f40800000, %f10;
	fma.rn.f32 	%f13, %f11, 0f40E00000, %f11;
	fma.rn.f32 	%f14, %f12, 0f40800000, %f12;
	fma.rn.f32 	%f15, %f13, 0f40E00000, %f13;
	fma.rn.f32 	%f16, %f14, 0f40800000, %f14;
	fma.rn.f32 	%f17, %f15, 0f40E00000, %f15;
	fma.rn.f32 	%f18, %f16, 0f40800000, %f16;
	fma.rn.f32 	%f19, %f17, 0f40E00000, %f17;
	fma.rn.f32 	%f20, %f18, 0f40800000, %f18;
	fma.rn.f32 	%f21, %f19, 0f40E00000, %f19;
	// begin inline asm
	mov.u64 %rd4, %clock64;
	// end inline asm
	add.f32 	%f22, %f20, %f21;
	st.global.f32 	[%rd12], %f22;
	st.global.u64 	[%rd11], %rd3;
	st.global.u64 	[%rd10], %rd4;
	mov.b32 	%r1, 20;
	st.global.u32 	[%rd9], %r1;
	ret;

}
	// .globl	_Z25fma_latency_no_interleavePfPyS0_Pi
.visible .entry _Z25fma_latency_no_interleavePfPyS0_Pi(
	.param .u64 .ptr .align 1 _Z25fma_latency_no_interleavePfPyS0_Pi_param_0,
	.param .u64 .ptr .align 1 _Z25fma_latency_no_interleavePfPyS0_Pi_param_1,
	.param .u64 .ptr .align 1 _Z25fma_latency_no_interleavePfPyS0_Pi_param_2,
	.param .u64 .ptr .align 1 _Z25fma_latency_no_interleavePfPyS0_Pi_param_3
)
{
	.reg .b32 	%r<2>;
	.reg .b32 	%f<23>;
	.reg .b64 	%rd<13>;

	ld.param.u64 	%rd5, [_Z25fma_latency_no_interleavePfPyS0_Pi_param_0];
	ld.param.u64 	%rd6, [_Z25fma_latency_no_interleavePfPyS0_Pi_param_1];
	ld.param.u64 	%rd7, [_Z25fma_latency_no_interleavePfPyS0_Pi_param_2];
	ld.param.u64 	%rd8, [_Z25fma_latency_no_interleavePfPyS0_Pi_param_3];
	cvta.to.global.u64 	%rd9, %rd8;
	cvta.to.global.u64 	%rd10, %rd7;
	cvta.to.global.u64 	%rd11, %rd6;
	cvta.to.global.u64 	%rd12, %rd5;
	// begin inline asm
	mov.u64 %rd1, %clock64;
	// end inline asm
	// begin inline asm
	mov.u64 %rd2, %clock64;
	// end inline asm
	ld.global.f32 	%f1, [%rd12];
	membar.gl;
	// begin inline asm
	mov.u64 %rd3, %clock64;
	// end inline asm
	fma.rn.f32 	%f2, %f1, 0f40800000, %f1;
	fma.rn.f32 	%f3, %f2, 0f40800000, %f2;
	fma.rn.f32 	%f4, %f3, 0f40800000, %f3;
	fma.rn.f32 	%f5, %f4, 0f40800000, %f4;
	fma.rn.f32 	%f6, %f5, 0f40800000, %f5;
	fma.rn.f32 	%f7, %f6, 0f40800000, %f6;
	fma.rn.f32 	%f8, %f7, 0f40800000, %f7;
	fma.rn.f32 	%f9, %f8, 0f40800000, %f8;
	fma.rn.f32 	%f10, %f9, 0f40800000, %f9;
	fma.rn.f32 	%f11, %f10, 0f40800000, %f10;
	fma.rn.f32 	%f12, %f1, 0f40E00000, %f1;
	fma.rn.f32 	%f13, %f12, 0f40E00000, %f12;
	fma.rn.f32 	%f14, %f13, 0f40E00000, %f13;
	fma.rn.f32 	%f15, %f14, 0f40E00000, %f14;
	fma.rn.f32 	%f16, %f15, 0f40E00000, %f15;
	fma.rn.f32 	%f17, %f16, 0f40E00000, %f16;
	fma.rn.f32 	%f18, %f17, 0f40E00000, %f17;
	fma.rn.f32 	%f19, %f18, 0f40E00000, %f18;
	fma.rn.f32 	%f20, %f19, 0f40E00000, %f19;
	fma.rn.f32 	%f21, %f20, 0f40E00000, %f20;
	// begin inline asm
	mov.u64 %rd4, %clock64;
	// end inline asm
	add.f32 	%f22, %f11, %f21;
	st.global.f32 	[%rd12], %f22;
	st.global.u64 	[%rd11], %rd3;
	st.global.u64 	[%rd10], %rd4;
	mov.b32 	%r1, 20;
	st.global.u32 	[%rd9], %r1;
	ret;

}


// ===== COMPILED SASS (sm_100) =====

	.target	sm_100

	.elftype	@"ET_EXEC"


//--------------------- .note.nv.tkinfo           --------------------------
	.section	.note.nv.tkinfo,"",@"SHT_NOTE"
	.sectionflags	@"SHF_NOTE_NV_TKINFO"
	.tkinfo
        /*0018*/ 	.word	0x00000002
        /*0030*/ 	.string	""
        /*0030*/ 	.string	"ptxas"
        /*0030*/ 	.string	"Cuda compilation tools, release 13.0, V13.0.88"
        /*0030*/ 	.string	"Build cuda_13.0.r13.0/compiler.36424714_0"
        /*0030*/ 	.string	"-arch sm_100 -m 64 "



//--------------------- .note.nv.cuinfo           --------------------------
	.section	.note.nv.cuinfo,"",@"SHT_NOTE"
	.sectionflags	@"SHF_NOTE_NV_CUINFO"
        /*0018*/ 	.short	0x0002
        /*001a*/ 	.short	0x0064
        /*001c*/ 	.short	0x0082
	.zero		2


//--------------------- .nv.info                  --------------------------
	.section	.nv.info,"",@"SHT_CUDA_INFO"
	.align	4


	//----- nvinfo : EIATTR_REGCOUNT
	.align		4
        /*0000*/ 	.byte	0x04, 0x2f
        /*0002*/ 	.short	(.L_1 - .L_0)
	.align		4
.L_0:
        /*0004*/ 	.word	index@(_Z11fma_latencyPfPyS0_Pi)
        /*0008*/ 	.word	0x00000014


	//----- nvinfo : EIATTR_FRAME_SIZE
	.align		4
.L_1:
        /*000c*/ 	.byte	0x04, 0x11
        /*000e*/ 	.short	(.L_3 - .L_2)
	.align		4
.L_2:
        /*0010*/ 	.word	index@(_Z11fma_latencyPfPyS0_Pi)
        /*0014*/ 	.word	0x00000000


	//----- nvinfo : EIATTR_REGCOUNT
	.align		4
.L_3:
        /*0018*/ 	.byte	0x04, 0x2f
        /*001a*/ 	.short	(.L_5 - .L_4)
	.align		4
.L_4:
        /*001c*/ 	.word	index@(_Z23fma_latency_interleavedPfPyS0_Pi)
        /*0020*/ 	.word	0x00000014


	//----- nvinfo : EIATTR_FRAME_SIZE
	.align		4
.L_5:
        /*0024*/ 	.byte	0x04, 0x11
        /*0026*/ 	.short	(.L_7 - .L_6)
	.align		4
.L_6:
        /*0028*/ 	.word	index@(_Z23fma_latency_interleavedPfPyS0_Pi)
        /*002c*/ 	.word	0x00000000


	//----- nvinfo : EIATTR_REGCOUNT
	.align		4
.L_7:
        /*0030*/ 	.byte	0x04, 0x2f
        /*0032*/ 	.short	(.L_9 - .L_8)
	.align		4
.L_8:
        /*0034*/ 	.word	index@(_Z25fma_latency_no_interleavePfPyS0_Pi)
        /*0038*/ 	.word	0x00000014


	//----- nvinfo : EIATTR_FRAME_SIZE
	.align		4
.L_9:
        /*003c*/ 	.byte	0x04, 0x11
        /*003e*/ 	.short	(.L_11 - .L_10)
	.align		4
.L_10:
        /*0040*/ 	.word	index@(_Z25fma_latency_no_interleavePfPyS0_Pi)
        /*0044*/ 	.word	0x00000000


	//----- nvinfo : EIATTR_MIN_STACK_SIZE
	.align		4
.L_11:
        /*0048*/ 	.byte	0x04, 0x12
        /*004a*/ 	.short	(.L_13 - .L_12)
	.align		4
.L_12:
        /*004c*/ 	.word	index@(_Z25fma_latency_no_interleavePfPyS0_Pi)
        /*0050*/ 	.word	0x00000000


	//----- nvinfo : EIATTR_MIN_STACK_SIZE
	.align		4
.L_13:
        /*0054*/ 	.byte	0x04, 0x12
        /*0056*/ 	.short	(.L_15 - .L_14)
	.align		4
.L_14:
        /*0058*/ 	.word	index@(_Z23fma_latency_interleavedPfPyS0_Pi)
        /*005c*/ 	.word	0x00000000


	//----- nvinfo : EIATTR_MIN_STACK_SIZE
	.align		4
.L_15:
        /*0060*/ 	.byte	0x04, 0x12
        /*0062*/ 	.short	(.L_17 - .L_16)
	.align		4
.L_16:
        /*0064*/ 	.word	index@(_Z11fma_latencyPfPyS0_Pi)
        /*0068*/ 	.word	0x00000000
.L_17:


//--------------------- .nv.compat                --------------------------
	.section	.nv.compat,"",@"SHT_CUDA_COMPAT_INFO"
	.align	4
        /*0000*/ 	.byte	0x02, 0x09, 0x00, 0x00, 0x02, 0x02, 0x01, 0x00, 0x02, 0x05, 0x05, 0x00, 0x03, 0x07, 0x01, 0x01
        /*0010*/ 	.byte	0x02, 0x03, 0x00, 0x00, 0x02, 0x06, 0x01, 0x00, 0x04, 0x0b, 0x08, 0x00, 0x09, 0x00, 0x00, 0x00
        /*0020*/ 	.byte	0x00, 0x00, 0x00, 0x00


//--------------------- .nv.info._Z25fma_latency_no_interleavePfPyS0_Pi --------------------------
	.section	.nv.info._Z25fma_latency_no_interleavePfPyS0_Pi,"",@"SHT_CUDA_INFO"
	.sectionflags	@""
	.align	4


	//----- nvinfo : EIATTR_CUDA_API_VERSION
	.align		4
        /*0000*/ 	.byte	0x04, 0x37
        /*0002*/ 	.short	(.L_19 - .L_18)
.L_18:
        /*0004*/ 	.word	0x00000082


	//----- nvinfo : EIATTR_KPARAM_INFO
	.align		4
.L_19:
        /*0008*/ 	.byte	0x04, 0x17
        /*000a*/ 	.short	(.L_21 - .L_20)
.L_20:
        /*000c*/ 	.word	0x00000000
        /*0010*/ 	.short	0x0003
        /*0012*/ 	.short	0x0018
        /*0014*/ 	.byte	0x00, 0xf5, 0x21, 0x00


	//----- nvinfo : EIATTR_KPARAM_INFO
	.align		4
.L_21:
        /*0018*/ 	.byte	0x04, 0x17
        /*001a*/ 	.short	(.L_23 - .L_22)
.L_22:
        /*001c*/ 	.word	0x00000000
        /*0020*/ 	.short	0x0002
        /*0022*/ 	.short	0x0010
        /*0024*/ 	.byte	0x00, 0xf5, 0x21, 0x00


	//----- nvinfo : EIATTR_KPARAM_INFO
	.align		4
.L_23:
        /*0028*/ 	.byte	0x04, 0x17
        /*002a*/ 	.short	(.L_25 - .L_24)
.L_24:
        /*002c*/ 	.word	0x00000000
        /*0030*/ 	.short	0x0001
        /*0032*/ 	.short	0x0008
        /*0034*/ 	.byte	0x00, 0xf5, 0x21, 0x00


	//----- nvinfo : EIATTR_KPARAM_INFO
	.align		4
.L_25:
        /*0038*/ 	.byte	0x04, 0x17
        /*003a*/ 	.short	(.L_27 - .L_26)
.L_26:
        /*003c*/ 	.word	0x00000000
        /*0040*/ 	.short	0x0000
        /*0042*/ 	.short	0x0000
        /*0044*/ 	.byte	0x00, 0xf5, 0x21, 0x00


	//----- nvinfo : EIATTR_SPARSE_MMA_MASK
	.align		4
.L_27:
        /*0048*/ 	.byte	0x03, 0x50
        /*004a*/ 	.short	0x0000


	//----- nvinfo : EIATTR_MAXREG_COUNT
	.align		4
        /*004c*/ 	.byte	0x03, 0x1b
        /*004e*/ 	.short	0x00ff


	//----- nvinfo : EIATTR_MERCURY_ISA_VERSION
	.align		4
        /*0050*/ 	.byte	0x03, 0x5f
        /*0052*/ 	.short	0x0101


	//----- nvinfo : EIATTR_VRC_CTA_INIT_COUNT
	.align		4
        /*0054*/ 	.byte	0x02, 0x4a
	.zero		1
	.zero		1


	//----- nvinfo : EIATTR_EXIT_INSTR_OFFSETS
	.align		4
        /*0058*/ 	.byte	0x04, 0x1c
        /*005a*/ 	.short	(.L_29 - .L_28)


	//   ....[0]....
.L_28:
        /*005c*/ 	.word	0x00000270


	//----- nvinfo : EIATTR_CBANK_PARAM_SIZE
	.align		4
.L_29:
        /*0060*/ 	.byte	0x03, 0x19
        /*0062*/ 	.short	0x0020


	//----- nvinfo : EIATTR_PARAM_CBANK
	.align		4
        /*0064*/ 	.byte	0x04, 0x0a
        /*0066*/ 	.short	(.L_31 - .L_30)
	.align		4
.L_30:
        /*0068*/ 	.word	index@(.nv.constant0._Z25fma_latency_no_interleavePfPyS0_Pi)
        /*006c*/ 	.short	0x0380
        /*006e*/ 	.short	0x0020


	//----- nvinfo : EIATTR_SW_WAR
	.align		4
.L_31:
        /*0070*/ 	.byte	0x04, 0x36
        /*0072*/ 	.short	(.L_33 - .L_32)
.L_32:
        /*0074*/ 	.word	0x00000008
.L_33:


//--------------------- .nv.info._Z23fma_latency_interleavedPfPyS0_Pi --------------------------
	.section	.nv.info._Z23fma_latency_interleavedPfPyS0_Pi,"",@"SHT_CUDA_INFO"
	.sectionflags	@""
	.align	4


	//----- nvinfo : EIATTR_CUDA_API_VERSION
	.align		4
        /*0000*/ 	.byte	0x04, 0x37
        /*0002*/ 	.short	(.L_35 - .L_34)
.L_34:
        /*0004*/ 	.word	0x00000082


	//----- nvinfo : EIATTR_KPARAM_INFO
	.align		4
.L_35:
        /*0008*/ 	.byte	0x04, 0x17
        /*000a*/ 	.short	(.L_37 - .L_36)
.L_36:
        /*000c*/ 	.word	0x00000000
        /*0010*/ 	.short	0x0003
        /*0012*/ 	.short	0x0018
        /*0014*/ 	.byte	0x00, 0xf5, 0x21, 0x00


	//----- nvinfo : EIATTR_KPARAM_INFO
	.align		4
.L_37:
        /*0018*/ 	.byte	0x04, 0x17
        /*001a*/ 	.short	(.L_39 - .L_38)
.L_38:
        /*001c*/ 	.word	0x00000000
        /*0020*/ 	.short	0x0002
        /*0022*/ 	.short	0x0010
        /*0024*/ 	.byte	0x00, 0xf5, 0x21, 0x00


	//----- nvinfo : EIATTR_KPARAM_INFO
	.align		4
.L_39:
        /*0028*/ 	.byte	0x04, 0x17
        /*002a*/ 	.short	(.L_41 - .L_40)
.L_40:
        /*002c*/ 	.word	0x00000000
        /*0030*/ 	.short	0x0001
        /*0032*/ 	.short	0x0008
        /*0034*/ 	.byte	0x00, 0xf5, 0x21, 0x00


	//----- nvinfo : EIATTR_KPARAM_INFO
	.align		4
.L_41:
        /*0038*/ 	.byte	0x04, 0x17
        /*003a*/ 	.short	(.L_43 - .L_42)
.L_42:
        /*003c*/ 	.word	0x00000000
        /*0040*/ 	.short	0x0000
        /*0042*/ 	.short	0x0000
        /*0044*/ 	.byte	0x00, 0xf5, 0x21, 0x00


	//----- nvinfo : EIATTR_SPARSE_MMA_MASK
	.align		4
.L_43:
        /*0048*/ 	.byte	0x03, 0x50
        /*004a*/ 	.short	0x0000


	//----- nvinfo : EIATTR_MAXREG_COUNT
	.align		4
        /*004c*/ 	.byte	0x03, 0x1b
        /*004e*/ 	.short	0x00ff


	//----- nvinfo : EIATTR_MERCURY_ISA_VERSION
	.align		4
        /*0050*/ 	.byte	0x03, 0x5f
        /*0052*/ 	.short	0x0101


	//----- nvinfo : EIATTR_VRC_CTA_INIT_COUNT
	.align		4
        /*0054*/ 	.byte	0x02, 0x4a
	.zero		1
	.zero		1


	//----- nvinfo : EIATTR_EXIT_INSTR_OFFSETS
	.align		4
        /*0058*/ 	.byte	0x04, 0x1c
        /*005a*/ 	.short	(.L_45 - .L_44)


	//   ....[0]....
.L_44:
        /*005c*/ 	.word	0x00000270


	//----- nvinfo : EIATTR_CBANK_PARAM_SIZE
	.align		4
.L_45:
        /*0060*/ 	.byte	0x03, 0x19
        /*0062*/ 	.short	0x0020


	//----- nvinfo : EIATTR_PARAM_CBANK
	.align		4
        /*0064*/ 	.byte	0x04, 0x0a
        /*0066*/ 	.short	(.L_47 - .L_46)
	.align		4
.L_46:
        /*0068*/ 	.word	index@(.nv.constant0._Z23fma_latency_interleavedPfPyS0_Pi)
        /*006c*/ 	.short	0x0380
        /*006e*/ 	.short	0x0020


	//----- nvinfo : EIATTR_SW_WAR
	.align		4
.L_47:
        /*0070*/ 	.byte	0x04, 0x36
        /*0072*/ 	.short	(.L_49 - .L_48)
.L_48:
        /*0074*/ 	.word	0x00000008
.L_49:


//--------------------- .nv.info._Z11fma_latencyPfPyS0_Pi --------------------------
	.section	.nv.info._Z11fma_latencyPfPyS0_Pi,"",@"SHT_CUDA_INFO"
	.sectionflags	@""
	.align	4


	//----- nvinfo : EIATTR_CUDA_API_VERSION
	.align		4
        /*0000*/ 	.byte	0x04, 0x37
        /*0002*/ 	.short	(.L_51 - .L_50)
.L_50:
        /*0004*/ 	.word	0x00000082


	//----- nvinfo : EIATTR_KPARAM_INFO
	.align		4
.L_51:
        /*0008*/ 	.byte	0x04, 0x17
        /*000a*/ 	.short	(.L_53 - .L_52)
.L_52:
        /*000c*/ 	.word	0x00000000
        /*0010*/ 	.short	0x0003
        /*0012*/ 	.short	0x0018
        /*0014*/ 	.byte	0x00, 0xf5, 0x21, 0x00


	//----- nvinfo : EIATTR_KPARAM_INFO
	.align		4
.L_53:
        /*0018*/ 	.byte	0x04, 0x17
        /*001a*/ 	.short	(.L_55 - .L_54)
.L_54:
        /*001c*/ 	.word	0x00000000
        /*0020*/ 	.short	0x0002
        /*0022*/ 	.short	0x0010
        /*0024*/ 	.byte	0x00, 0xf5, 0x21, 0x00


	//----- nvinfo : EIATTR_KPARAM_INFO
	.align		4
.L_55:
        /*0028*/ 	.byte	0x04, 0x17
        /*002a*/ 	.short	(.L_57 - .L_56)
.L_56:
        /*002c*/ 	.word	0x00000000
        /*0030*/ 	.short	0x0001
        /*0032*/ 	.short	0x0008
        /*0034*/ 	.byte	0x00, 0xf5, 0x21, 0x00


	//----- nvinfo : EIATTR_KPARAM_INFO
	.align		4
.L_57:
        /*0038*/ 	.byte	0x04, 0x17
        /*003a*/ 	.short	(.L_59 - .L_58)
.L_58:
        /*003c*/ 	.word	0x00000000
        /*0040*/ 	.short	0x0000
        /*0042*/ 	.short	0x0000
        /*0044*/ 	.byte	0x00, 0xf5, 0x21, 0x00


	//----- nvinfo : EIATTR_SPARSE_MMA_MASK
	.align		4
.L_59:
        /*0048*/ 	.byte	0x03, 0x50
        /*004a*/ 	.short	0x0000


	//----- nvinfo : EIATTR_MAXREG_COUNT
	.align		4
        /*004c*/ 	.byte	0x03, 0x1b
        /*004e*/ 	.short	0x00ff


	//----- nvinfo : EIATTR_MERCURY_ISA_VERSION
	.align		4
        /*0050*/ 	.byte	0x03, 0x5f
        /*0052*/ 	.short	0x0101


	//----- nvinfo : EIATTR_VRC_CTA_INIT_COUNT
	.align		4
        /*0054*/ 	.byte	0x02, 0x4a
	.zero		1
	.zero		1


	//----- nvinfo : EIATTR_EXIT_INSTR_OFFSETS
	.align		4
        /*0058*/ 	.byte	0x04, 0x1c
        /*005a*/ 	.short	(.L_61 - .L_60)


	//   ....[0]....
.L_60:
        /*005c*/ 	.word	0x000001c0


	//----- nvinfo : EIATTR_CBANK_PARAM_SIZE
	.align		4
.L_61:
        /*0060*/ 	.byte	0x03, 0x19
        /*0062*/ 	.short	0x0020


	//----- nvinfo : EIATTR_PARAM_CBANK
	.align		4
        /*0064*/ 	.byte	0x04, 0x0a
        /*0066*/ 	.short	(.L_63 - .L_62)
	.align		4
.L_62:
        /*0068*/ 	.word	index@(.nv.constant0._Z11fma_latencyPfPyS0_Pi)
        /*006c*/ 	.short	0x0380
        /*006e*/ 	.short	0x0020


	//----- nvinfo : EIATTR_SW_WAR
	.align		4
.L_63:
        /*0070*/ 	.byte	0x04, 0x36
        /*0072*/ 	.short	(.L_65 - .L_64)
.L_64:
        /*0074*/ 	.word	0x00000008
.L_65:


//--------------------- .nv.callgraph             --------------------------
	.section	.nv.callgraph,"",@"SHT_CUDA_CALLGRAPH"
	.align	4
	.sectionentsize	8
	.align		4
        /*0000*/ 	.word	0x00000000
	.align		4
        /*0004*/ 	.word	0xffffffff
	.align		4
        /*0008*/ 	.word	0x00000000
	.align		4
        /*000c*/ 	.word	0xfffffffe
	.align		4
        /*0010*/ 	.word	0x00000000
	.align		4
        /*0014*/ 	.word	0xfffffffd
	.align		4
        /*0018*/ 	.word	0x00000000
	.align		4
        /*001c*/ 	.word	0xfffffffc


//--------------------- .text._Z25fma_latency_no_interleavePfPyS0_Pi --------------------------
	.section	.text._Z25fma_latency_no_interleavePfPyS0_Pi,"ax",@progbits
	.align	128
        .global         _Z25fma_latency_no_interleavePfPyS0_Pi
        .type           _Z25fma_latency_no_interleavePfPyS0_Pi,@function
        .size           _Z25fma_latency_no_interleavePfPyS0_Pi,(.L_x_3 - _Z25fma_latency_no_interleavePfPyS0_Pi)
        .other          _Z25fma_latency_no_interleavePfPyS0_Pi,@"STO_CUDA_ENTRY STV_DEFAULT"
_Z25fma_latency_no_interleavePfPyS0_Pi:
.text._Z25fma_latency_no_interleavePfPyS0_Pi:
[----:B------:R-:W-:Y:S08]  /*0000*/  LDC R1, c[0x0][0x37c] ;  /* 0x0000df00ff017b82 */ /* 0x000ff00000000800 */
[----:B------:R-:W0:Y:S01]  /*0010*/  LDC.64 R2, c[0x0][0x380] ;  /* 0x0000e000ff027b82 */ /* 0x000e220000000a00 */
[----:B------:R-:W0:Y:S02]  /*0020*/  LDCU.64 UR4, c[0x0][0x358] ;  /* 0x00006b00ff0477ac */ /* 0x000e240008000a00 */
[----:B0-----:R-:W2:Y:S01]  /*0030*/  LDG.E R0, desc[UR4][R2.64] ;  /* 0x0000000402007981 */ /* 0x001ea2000c1e1900 */
[----:B------:R-:W-:Y:S06]  /*0040*/  MEMBAR.SC.GPU ;  /* 0x0000000000007992 */ /* 0x000fec0000002000 */
[----:B------:R-:W-:-:S00]  /*0050*/  ERRBAR ;  /* 0x00000000000079ab */ /* 0x000fc00000000000 */
[----:B------:R-:W-:Y:S06]  /*0060*/  CGAERRBAR ;  /* 0x00000000000075ab */ /* 0x000fec0000000000 */
[----:B------:R-:W-:Y:S01]  /*0070*/  CCTL.IVALL ;  /* 0x00000000ff00798f */ /* 0x000fe20002000000 */
[----:B------:R-:W-:Y:S01]  /*0080*/  CS2R R4, SR_CLOCKLO ;  /* 0x0000000000047805 */ /* 0x000fe20000015000 */
[C-C-:B--2---:R-:W-:Y:S01]  /*0090*/  FFMA R6, R0.reuse, 4, R0.reuse ;  /* 0x4080000000067823 */ /* 0x144fe20000000000 */
[----:B------:R-:W-:-:S03]  /*00a0*/  FFMA R0, R0, 7, R0 ;  /* 0x40e0000000007823 */ /* 0x000fc60000000000 */
[----:B------:R-:W-:Y:S01]  /*00b0*/  FFMA R6, R6, 4, R6 ;  /* 0x4080000006067823 */ /* 0x000fe20000000006 */
        /* <DEDUP_REMOVED lines=16> */
[----:B------:R-:W-:Y:S01]  /*01c0*/  FFMA R15, R7, 7, R7 ;  /* 0x40e00000070f7823 */ /* 0x000fe20000000007 */
[----:B------:R-:W-:Y:S01]  /*01d0*/  CS2R R12, SR_CLOCKLO ;  /* 0x00000000000c7805 */ /* 0x000fe20000015000 */
[----:B------:R-:W0:Y:S02]  /*01e0*/  LDC.64 R6, c[0x0][0x388] ;  /* 0x0000e200ff067b82 */ /* 0x000e240000000a00 */
[----:B------:R-:W-:Y:S01]  /*01f0*/  FADD R15, R0, R15 ;  /* 0x0000000f000f7221 */ /* 0x000fe20000000000 */
[----:B------:R-:W-:-:S04]  /*0200*/  HFMA2 R17, -RZ, RZ, 0, 1.1920928955078125e-06 ;  /* 0x00000014ff117431 */ /* 0x000fc800000001ff */
[----:B------:R-:W-:Y:S01]  /*0210*/  STG.E desc[UR4][R2.64], R15 ;  /* 0x0000000f02007986 */ /* 0x000fe2000c101904 */
[----:B------:R-:W1:Y:S08]  /*0220*/  LDC.64 R8, c[0x0][0x390] ;  /* 0x0000e400ff087b82 */ /* 0x000e700000000a00 */
[----:B------:R-:W2:Y:S01]  /*0230*/  LDC.64 R10, c[0x0][0x398] ;  /* 0x0000e600ff0a7b82 */ /* 0x000ea20000000a00 */
[----:B0-----:R-:W-:Y:S04]  /*0240*/  STG.E.64 desc[UR4][R6.64], R4 ;  /* 0x0000000406007986 */ /* 0x001fe8000c101b04 */
[----:B-1----:R-:W-:Y:S04]  /*0250*/  STG.E.64 desc[UR4][R8.64], R12 ;  /* 0x0000000c08007986 */ /* 0x002fe8000c101b04 */
[----:B--2---:R-:W-:Y:S01]  /*0260*/  STG.E desc[UR4][R10.64], R17 ;  /* 0x000000110a007986 */ /* 0x004fe2000c101904 */
[----:B------:R-:W-:Y:S05]  /*0270*/  EXIT ;  /* 0x000000000000794d */ /* 0x000fea0003800000 */
.L_x_0:
[----:B------:R-:W-:-:S00]  /*0280*/  BRA `(.L_x_0) ;  /* 0xfffffffc00fc7947 */ /* 0x000fc0000383ffff */
[----:B------:R-:W-:-:S00]  /*0290*/  NOP ;  /* 0x0000000000007918 */ /* 0x000fc00000000000 */
        /* <DEDUP_REMOVED lines=14> */
.L_x_3:


//--------------------- .text._Z23fma_latency_interleavedPfPyS0_Pi --------------------------
	.section	.text._Z23fma_latency_interleavedPfPyS0_Pi,"ax",@progbits
	.align	128
        .global         _Z23fma_latency_interleavedPfPyS0_Pi
        .type           _Z23fma_latency_interleavedPfPyS0_Pi,@function
        .size           _Z23fma_latency_interleavedPfPyS0_Pi,(.L_x_4 - _Z23fma_latency_interleavedPfPyS0_Pi)
        .other          _Z23fma_latency_interleavedPfPyS0_Pi,@"STO_CUDA_ENTRY STV_DEFAULT"
_Z23fma_latency_interleavedPfPyS0_Pi:
.text._Z23fma_latency_interleavedPfPyS0_Pi:
        /* <DEDUP_REMOVED lines=40> */
.L_x_1:
        /* <DEDUP_REMOVED lines=16> */
.L_x_4:


//--------------------- .text._Z11fma_latencyPfPyS0_Pi --------------------------
	.section	.text._Z11fma_latencyPfPyS0_Pi,"ax",@progbits
	.align	128
        .global         _Z11fma_latencyPfPyS0_Pi
        .type           _Z11fma_latencyPfPyS0_Pi,@function
        .size           _Z11fma_latencyPfPyS0_Pi,(.L_x_5 - _Z11fma_latencyPfPyS0_Pi)
        .other          _Z11fma_latencyPfPyS0_Pi,@"STO_CUDA_ENTRY STV_DEFAULT"
_Z11fma_latencyPfPyS0_Pi:
.text._Z11fma_latencyPfPyS0_Pi:
        /* <DEDUP_REMOVED lines=9> */
[----:B--2---:R-:W-:-:S04]  /*0090*/  FFMA R0, R0, 4, R0 ;  /* 0x4080000000007823 */ /* 0x004fc80000000000 */
[----:B------:R-:W-:-:S04]  /*00a0*/  FFMA R0, R0, 4, R0 ;  /* 0x4080000000007823 */ /* 0x000fc80000000000 */
[----:B------:R-:W-:-:S04]  /*00b0*/  FFMA R0, R0, 4, R0 ;  /* 0x4080000000007823 */ /* 0x000fc80000000000 */
[----:B------:R-:W-:-:S04]  /*00c0*/  FFMA R0, R0, 4, R0 ;  /* 0x4080000000007823 */ /* 0x000fc80000000000 */
[----:B------:R-:W-:-:S04]  /*00d0*/  FFMA R0, R0, 4, R0 ;  /* 0x4080000000007823 */ /* 0x000fc80000000000 */
[----:B------:R-:W-:-:S04]  /*00e0*/  FFMA R0, R0, 4, R0 ;  /* 0x4080000000007823 */ /* 0x000fc80000000000 */
[----:B------:R-:W-:-:S04]  /*00f0*/  FFMA R0, R0, 4, R0 ;  /* 0x4080000000007823 */ /* 0x000fc80000000000 */
[----:B------:R-:W-:-:S04]  /*0100*/  FFMA R0, R0, 4, R0 ;  /* 0x4080000000007823 */ /* 0x000fc80000000000 */
[----:B------:R-:W-:-:S04]  /*0110*/  FFMA R0, R0, 4, R0 ;  /* 0x4080000000007823 */ /* 0x000fc80000000000 */
[----:B------:R-:W-:Y:S01]  /*0120*/  FFMA R15, R0, 4, R0 ;  /* 0x40800000000f7823 */ /* 0x000fe20000000000 */
[----:B------:R-:W-:Y:S01]  /*0130*/  CS2R R12, SR_CLOCKLO ;  /* 0x00000000000c7805 */ /* 0x000fe20000015000 */
[----:B------:R-:W0:Y:S01]  /*0140*/  LDC.64 R6, c[0x0][0x388] ;  /* 0x0000e200ff067b82 */ /* 0x000e220000000a00 */
[----:B------:R-:W-:Y:S02]  /*0150*/  HFMA2 R17, -RZ, RZ, 0, 5.9604644775390625e-07 ;  /* 0x0000000aff117431 */ /* 0x000fe400000001ff */
[----:B------:R-:W-:Y:S05]  /*0160*/  STG.E desc[UR4][R2.64], R15 ;  /* 0x0000000f02007986 */ /* 0x000fea000c101904 */
[----:B------:R-:W1:Y:S08]  /*0170*/  LDC.64 R8, c[0x0][0x390] ;  /* 0x0000e400ff087b82 */ /* 0x000e700000000a00 */
[----:B------:R-:W2:Y:S01]  /*0180*/  LDC.64 R10, c[0x0][0x398] ;  /* 0x0000e600ff0a7b82 */ /* 0x000ea20000000a00 */
[----:B0-----:R-:W-:Y:S04]  /*0190*/  STG.E.64 desc[UR4][R6.64], R4 ;  /* 0x0000000406007986 */ /* 0x001fe8000c101b04 */
[----:B-1----:R-:W-:Y:S04]  /*01a0*/  STG.E.64 desc[UR4][R8.64], R12 ;  /* 0x0000000c08007986 */ /* 0x002fe8000c101b04 */
[----:B--2---:R-:W-:Y:S01]  /*01b0*/  STG.E desc[UR4][R10.64], R17 ;  /* 0x000000110a007986 */ /* 0x004fe2000c101904 */
[----:B------:R-:W-:Y:S05]  /*01c0*/  EXIT ;  /* 0x000000000000794d */ /* 0x000fea0003800000 */
.L_x_2:
        /* <DEDUP_REMOVED lines=11> */
.L_x_5:


//--------------------- .nv.shared.reserved.0     --------------------------
	.section	.nv.shared.reserved.0,"aw",@nobits
	.weak		__nv_reservedSMEM_offset_0_alias
	.size		__nv_reservedSMEM_offset_0_alias, 0, 64
	.other		__nv_reservedSMEM_offset_0_alias,@"STO_CUDA_RESERVED_SHARED STV_DEFAULT"
__nv_reservedSMEM_offset_0_alias:
	.zero		0
	.zero		64


//--------------------- .nv.constant0._Z25fma_latency_no_interleavePfPyS0_Pi --------------------------
	.section	.nv.constant0._Z25fma_latency_no_interleavePfPyS0_Pi,"a",@progbits
	.sectionflags	@""
	.align	4
.nv.constant0._Z25fma_latency_no_interleavePfPyS0_Pi:
	.zero		928


//--------------------- .nv.constant0._Z23fma_latency_interleavedPfPyS0_Pi --------------------------
	.section	.nv.constant0._Z23fma_latency_interleavedPfPyS0_Pi,"a",@progbits
	.sectionflags	@""
	.align	4
.nv.constant0._Z23fma_latency_interleavedPfPyS0_Pi:
	.zero		928


//--------------------- .nv.constant0._Z11fma_latencyPfPyS0_Pi --------------------------
	.section	.nv.constant0._Z11fma_latencyPfPyS0_Pi,"a",@progbits
	.sectionflags	@""
	.align	4
.nv.constant0._Z11fma_latencyPfPyS0_Pi:
	.zero		928


//--------------------- SYMBOLS --------------------------

	.type		.nv.reservedSmem.offset0,@object
	.size		.nv.reservedSmem.offset0,0x4
